//
// Generated by NVIDIA NVVM Compiler
//
// Compiler Build ID: CL-36424714
// Cuda compilation tools, release 13.0, V13.0.88
// Based on NVVM 20.0.0
//

.version 9.0
.target sm_100
.address_size 64

	// .globl	_Z12matMulKernelPKfS0_Pfiii

.visible .entry _Z12matMulKernelPKfS0_Pfiii(
	.param .u64 .ptr .align 1 _Z12matMulKernelPKfS0_Pfiii_param_0,
	.param .u64 .ptr .align 1 _Z12matMulKernelPKfS0_Pfiii_param_1,
	.param .u64 .ptr .align 1 _Z12matMulKernelPKfS0_Pfiii_param_2,
	.param .u32 _Z12matMulKernelPKfS0_Pfiii_param_3,
	.param .u32 _Z12matMulKernelPKfS0_Pfiii_param_4,
	.param .u32 _Z12matMulKernelPKfS0_Pfiii_param_5
)
{
	.reg .pred 	%p<13>;
	.reg .b32 	%r<44>;
	.reg .b32 	%f<68>;
	.reg .b64 	%rd<40>;

	ld.param.u64 	%rd5, [_Z12matMulKernelPKfS0_Pfiii_param_0];
	ld.param.u64 	%rd6, [_Z12matMulKernelPKfS0_Pfiii_param_1];
	ld.param.u64 	%rd4, [_Z12matMulKernelPKfS0_Pfiii_param_2];
	ld.param.u32 	%r20, [_Z12matMulKernelPKfS0_Pfiii_param_3];
	ld.param.u32 	%r22, [_Z12matMulKernelPKfS0_Pfiii_param_4];
	ld.param.u32 	%r21, [_Z12matMulKernelPKfS0_Pfiii_param_5];
	cvta.to.global.u64 	%rd1, %rd6;
	cvta.to.global.u64 	%rd2, %rd5;
	mov.u32 	%r23, %ctaid.x;
	mov.u32 	%r24, %ntid.x;
	mov.u32 	%r25, %tid.x;
	mad.lo.s32 	%r1, %r23, %r24, %r25;
	mov.u32 	%r26, %ctaid.y;
	mov.u32 	%r27, %ntid.y;
	mov.u32 	%r28, %tid.y;
	mad.lo.s32 	%r2, %r26, %r27, %r28;
	setp.ge.s32 	%p1, %r2, %r20;
	setp.ge.s32 	%p2, %r1, %r22;
	or.pred  	%p3, %p1, %p2;
	@%p3 bra 	$L__BB0_14;
	setp.lt.s32 	%p4, %r21, 1;
	mov.f32 	%f67, 0f00000000;
	@%p4 bra 	$L__BB0_13;
	mul.lo.s32 	%r3, %r21, %r1;
	and.b32  	%r4, %r21, 7;
	setp.lt.u32 	%p5, %r21, 8;
	mov.f32 	%f67, 0f00000000;
	mov.b32 	%r42, 0;
	@%p5 bra 	$L__BB0_5;
	and.b32  	%r42, %r21, 2147483640;
	neg.s32 	%r40, %r42;
	shl.b32 	%r7, %r20, 3;
	add.s64 	%rd3, %rd1, 16;
	mov.f32 	%f67, 0f00000000;
	mul.wide.s32 	%rd11, %r20, 4;
	mov.u32 	%r38, %r3;
	mov.u32 	%r39, %r2;
$L__BB0_4:
	.pragma "nounroll";
	mul.wide.s32 	%rd7, %r38, 4;
	add.s64 	%rd8, %rd3, %rd7;
	mul.wide.s32 	%rd9, %r39, 4;
	add.s64 	%rd10, %rd2, %rd9;
	ld.global.nc.f32 	%f17, [%rd10];
	ld.global.nc.f32 	%f18, [%rd8+-16];
	fma.rn.f32 	%f19, %f17, %f18, %f67;
	add.s64 	%rd12, %rd10, %rd11;
	ld.global.nc.f32 	%f20, [%rd12];
	ld.global.nc.f32 	%f21, [%rd8+-12];
	fma.rn.f32 	%f22, %f20, %f21, %f19;
	add.s64 	%rd13, %rd12, %rd11;
	ld.global.nc.f32 	%f23, [%rd13];
	ld.global.nc.f32 	%f24, [%rd8+-8];
	fma.rn.f32 	%f25, %f23, %f24, %f22;
	add.s64 	%rd14, %rd13, %rd11;
	ld.global.nc.f32 	%f26, [%rd14];
	ld.global.nc.f32 	%f27, [%rd8+-4];
	fma.rn.f32 	%f28, %f26, %f27, %f25;
	add.s64 	%rd15, %rd14, %rd11;
	ld.global.nc.f32 	%f29, [%rd15];
	ld.global.nc.f32 	%f30, [%rd8];
	fma.rn.f32 	%f31, %f29, %f30, %f28;
	add.s64 	%rd16, %rd15, %rd11;
	ld.global.nc.f32 	%f32, [%rd16];
	ld.global.nc.f32 	%f33, [%rd8+4];
	fma.rn.f32 	%f34, %f32, %f33, %f31;
	add.s64 	%rd17, %rd16, %rd11;
	ld.global.nc.f32 	%f35, [%rd17];
	ld.global.nc.f32 	%f36, [%rd8+8];
	fma.rn.f32 	%f37, %f35, %f36, %f34;
	add.s64 	%rd18, %rd17, %rd11;
	ld.global.nc.f32 	%f38, [%rd18];
	ld.global.nc.f32 	%f39, [%rd8+12];
	fma.rn.f32 	%f67, %f38, %f39, %f37;
	add.s32 	%r40, %r40, 8;
	add.s32 	%r39, %r39, %r7;
	add.s32 	%r38, %r38, 8;
	setp.ne.s32 	%p6, %r40, 0;
	@%p6 bra 	$L__BB0_4;
$L__BB0_5:
	setp.eq.s32 	%p7, %r4, 0;
	@%p7 bra 	$L__BB0_13;
	and.b32  	%r15, %r21, 3;
	setp.lt.u32 	%p8, %r4, 4;
	@%p8 bra 	$L__BB0_8;
	mad.lo.s32 	%r30, %r42, %r20, %r2;
	mul.wide.s32 	%rd19, %r30, 4;
	add.s64 	%rd20, %rd2, %rd19;
	ld.global.nc.f32 	%f41, [%rd20];
	add.s32 	%r31, %r42, %r3;
	mul.wide.s32 	%rd21, %r31, 4;
	add.s64 	%rd22, %rd1, %rd21;
	ld.global.nc.f32 	%f42, [%rd22];
	fma.rn.f32 	%f43, %f41, %f42, %f67;
	mul.wide.s32 	%rd23, %r20, 4;
	add.s64 	%rd24, %rd20, %rd23;
	ld.global.nc.f32 	%f44, [%rd24];
	ld.global.nc.f32 	%f45, [%rd22+4];
	fma.rn.f32 	%f46, %f44, %f45, %f43;
	add.s64 	%rd25, %rd24, %rd23;
	ld.global.nc.f32 	%f47, [%rd25];
	ld.global.nc.f32 	%f48, [%rd22+8];
	fma.rn.f32 	%f49, %f47, %f48, %f46;
	add.s64 	%rd26, %rd25, %rd23;
	ld.global.nc.f32 	%f50, [%rd26];
	ld.global.nc.f32 	%f51, [%rd22+12];
	fma.rn.f32 	%f67, %f50, %f51, %f49;
	add.s32 	%r42, %r42, 4;
$L__BB0_8:
	setp.eq.s32 	%p9, %r15, 0;
	@%p9 bra 	$L__BB0_13;
	setp.eq.s32 	%p10, %r15, 1;
	@%p10 bra 	$L__BB0_11;
	mad.lo.s32 	%r32, %r42, %r20, %r2;
	mul.wide.s32 	%rd27, %r32, 4;
	add.s64 	%rd28, %rd2, %rd27;
	ld.global.nc.f32 	%f53, [%rd28];
	add.s32 	%r33, %r42, %r3;
	mul.wide.s32 	%rd29, %r33, 4;
	add.s64 	%rd30, %rd1, %rd29;
	ld.global.nc.f32 	%f54, [%rd30];
	fma.rn.f32 	%f55, %f53, %f54, %f67;
	mul.wide.s32 	%rd31, %r20, 4;
	add.s64 	%rd32, %rd28, %rd31;
	ld.global.nc.f32 	%f56, [%rd32];
	ld.global.nc.f32 	%f57, [%rd30+4];
	fma.rn.f32 	%f67, %f56, %f57, %f55;
	add.s32 	%r42, %r42, 2;
$L__BB0_11:
	and.b32  	%r34, %r21, 1;
	setp.eq.b32 	%p11, %r34, 1;
	not.pred 	%p12, %p11;
	@%p12 bra 	$L__BB0_13;
	mad.lo.s32 	%r35, %r42, %r20, %r2;
	mul.wide.s32 	%rd33, %r35, 4;
	add.s64 	%rd34, %rd2, %rd33;
	ld.global.nc.f32 	%f58, [%rd34];
	add.s32 	%r36, %r42, %r3;
	mul.wide.s32 	%rd35, %r36, 4;
	add.s64 	%rd36, %rd1, %rd35;
	ld.global.nc.f32 	%f59, [%rd36];
	fma.rn.f32 	%f67, %f58, %f59, %f67;
$L__BB0_13:
	mad.lo.s32 	%r37, %r20, %r1, %r2;
	cvta.to.global.u64 	%rd37, %rd4;
	mul.wide.s32 	%rd38, %r37, 4;
	add.s64 	%rd39, %rd37, %rd38;
	st.global.f32 	[%rd39], %f67;
$L__BB0_14:
	ret;

}


// ===== COMPILED SASS (sm_100) =====

	.target	sm_100

	.elftype	@"ET_EXEC"


//--------------------- .note.nv.tkinfo           --------------------------
	.section	.note.nv.tkinfo,"",@"SHT_NOTE"
	.sectionflags	@"SHF_NOTE_NV_TKINFO"
	.tkinfo
        /*0018*/ 	.word	0x00000002
        /*0030*/ 	.string	""
        /*0030*/ 	.string	"ptxas"
        /*0030*/ 	.string	"Cuda compilation tools, release 13.0, V13.0.88"
        /*0030*/ 	.string	"Build cuda_13.0.r13.0/compiler.36424714_0"
        /*0030*/ 	.string	"-arch sm_100 -m 64 "



//--------------------- .note.nv.cuinfo           --------------------------
	.section	.note.nv.cuinfo,"",@"SHT_NOTE"
	.sectionflags	@"SHF_NOTE_NV_CUINFO"
        /*0018*/ 	.short	0x0002
        /*001a*/ 	.short	0x0064
        /*001c*/ 	.short	0x0082
	.zero		2


//--------------------- .nv.info                  --------------------------
	.section	.nv.info,"",@"SHT_CUDA_INFO"
	.align	4


	//----- nvinfo : EIATTR_REGCOUNT
	.align		4
        /*0000*/ 	.byte	0x04, 0x2f
        /*0002*/ 	.short	(.L_1 - .L_0)
	.align		4
.L_0:
        /*0004*/ 	.word	index@(_Z12matMulKernelPKfS0_Pfiii)
        /*0008*/ 	.word	0x00000020


	//----- nvinfo : EIATTR_FRAME_SIZE
	.align		4
.L_1:
        /*000c*/ 	.byte	0x04, 0x11
        /*000e*/ 	.short	(.L_3 - .L_2)
	.align		4
.L_2:
        /*0010*/ 	.word	index@(_Z12matMulKernelPKfS0_Pfiii)
        /*0014*/ 	.word	0x00000000


	//----- nvinfo : EIATTR_MIN_STACK_SIZE
	.align		4
.L_3:
        /*0018*/ 	.byte	0x04, 0x12
        /*001a*/ 	.short	(.L_5 - .L_4)
	.align		4
.L_4:
        /*001c*/ 	.word	index@(_Z12matMulKernelPKfS0_Pfiii)
        /*0020*/ 	.word	0x00000000
.L_5:


//--------------------- .nv.compat                --------------------------
	.section	.nv.compat,"",@"SHT_CUDA_COMPAT_INFO"
	.align	4
        /*0000*/ 	.byte	0x02, 0x09, 0x00, 0x00, 0x02, 0x02, 0x01, 0x00, 0x02, 0x05, 0x05, 0x00, 0x03, 0x07, 0x01, 0x01
        /*0010*/ 	.byte	0x02, 0x03, 0x00, 0x00, 0x02, 0x06, 0x01, 0x00, 0x04, 0x0b, 0x08, 0x00, 0x09, 0x00, 0x00, 0x00
        /*0020*/ 	.byte	0x00, 0x00, 0x00, 0x00


//--------------------- .nv.info._Z12matMulKernelPKfS0_Pfiii --------------------------
	.section	.nv.info._Z12matMulKernelPKfS0_Pfiii,"",@"SHT_CUDA_INFO"
	.sectionflags	@""
	.align	4


	//----- nvinfo : EIATTR_CUDA_API_VERSION
	.align		4
        /*0000*/ 	.byte	0x04, 0x37
        /*0002*/ 	.short	(.L_7 - .L_6)
.L_6:
        /*0004*/ 	.word	0x00000082


	//----- nvinfo : EIATTR_KPARAM_INFO
	.align		4
.L_7:
        /*0008*/ 	.byte	0x04, 0x17
        /*000a*/ 	.short	(.L_9 - .L_8)
.L_8:
        /*000c*/ 	.word	0x00000000
        /*0010*/ 	.short	0x0005
        /*0012*/ 	.short	0x0020
        /*0014*/ 	.byte	0x00, 0xf0, 0x11, 0x00


	//----- nvinfo : EIATTR_KPARAM_INFO
	.align		4
.L_9:
        /*0018*/ 	.byte	0x04, 0x17
        /*001a*/ 	.short	(.L_11 - .L_10)
.L_10:
        /*001c*/ 	.word	0x00000000
        /*0020*/ 	.short	0x0004
        /*0022*/ 	.short	0x001c
        /*0024*/ 	.byte	0x00, 0xf0, 0x11, 0x00


	//----- nvinfo : EIATTR_KPARAM_INFO
	.align		4
.L_11:
        /*0028*/ 	.byte	0x04, 0x17
        /*002a*/ 	.short	(.L_13 - .L_12)
.L_12:
        /*002c*/ 	.word	0x00000000
        /*0030*/ 	.short	0x0003
        /*0032*/ 	.short	0x0018
        /*0034*/ 	.byte	0x00, 0xf0, 0x11, 0x00


	//----- nvinfo : EIATTR_KPARAM_INFO
	.align		4
.L_13:
        /*0038*/ 	.byte	0x04, 0x17
        /*003a*/ 	.short	(.L_15 - .L_14)
.L_14:
        /*003c*/ 	.word	0x00000000
        /*0040*/ 	.short	0x0002
        /*0042*/ 	.short	0x0010
        /*0044*/ 	.byte	0x00, 0xf5, 0x21, 0x00


	//----- nvinfo : EIATTR_KPARAM_INFO
	.align		4
.L_15:
        /*0048*/ 	.byte	0x04, 0x17
        /*004a*/ 	.short	(.L_17 - .L_16)
.L_16:
        /*004c*/ 	.word	0x00000000
        /*0050*/ 	.short	0x0001
        /*0052*/ 	.short	0x0008
        /*0054*/ 	.byte	0x00, 0xf5, 0x21, 0x00


	//----- nvinfo : EIATTR_KPARAM_INFO
	.align		4
.L_17:
        /*0058*/ 	.byte	0x04, 0x17
        /*005a*/ 	.short	(.L_19 - .L_18)
.L_18:
        /*005c*/ 	.word	0x00000000
        /*0060*/ 	.short	0x0000
        /*0062*/ 	.short	0x0000
        /*0064*/ 	.byte	0x00, 0xf5, 0x21, 0x00


	//----- nvinfo : EIATTR_SPARSE_MMA_MASK
	.align		4
.L_19:
        /*0068*/ 	.byte	0x03, 0x50
        /*006a*/ 	.short	0x0000


	//----- nvinfo : EIATTR_MAXREG_COUNT
	.align		4
        /*006c*/ 	.byte	0x03, 0x1b
        /*006e*/ 	.short	0x00ff


	//----- nvinfo : EIATTR_MERCURY_ISA_VERSION
	.align		4
        /*0070*/ 	.byte	0x03, 0x5f
        /*0072*/ 	.short	0x0101


	//----- nvinfo : EIATTR_VRC_CTA_INIT_COUNT
	.align		4
        /*0074*/ 	.byte	0x02, 0x4a
	.zero		1
	.zero		1


	//----- nvinfo : EIATTR_EXIT_INSTR_OFFSETS
	.align		4
        /*0078*/ 	.byte	0x04, 0x1c
        /*007a*/ 	.short	(.L_21 - .L_20)


	//   ....[0]....
.L_20:
        /*007c*/ 	.word	0x000000c0


	//   ....[1]....
        /*0080*/ 	.word	0x00000840


	//----- nvinfo : EIATTR_CBANK_PARAM_SIZE
	.align		4
.L_21:
        /*0084*/ 	.byte	0x03, 0x19
        /*0086*/ 	.short	0x0024


	//----- nvinfo : EIATTR_PARAM_CBANK
	.align		4
        /*0088*/ 	.byte	0x04, 0x0a
        /*008a*/ 	.short	(.L_23 - .L_22)
	.align		4
.L_22:
        /*008c*/ 	.word	index@(.nv.constant0._Z12matMulKernelPKfS0_Pfiii)
        /*0090*/ 	.short	0x0380
        /*0092*/ 	.short	0x0024


	//----- nvinfo : EIATTR_SW_WAR
	.align		4
.L_23:
        /*0094*/ 	.byte	0x04, 0x36
        /*0096*/ 	.short	(.L_25 - .L_24)
.L_24:
        /*0098*/ 	.word	0x00000008
.L_25:


//--------------------- .nv.callgraph             --------------------------
	.section	.nv.callgraph,"",@"SHT_CUDA_CALLGRAPH"
	.align	4
	.sectionentsize	8
	.align		4
        /*0000*/ 	.word	0x00000000
	.align		4
        /*0004*/ 	.word	0xffffffff
	.align		4
        /*0008*/ 	.word	0x00000000
	.align		4
        /*000c*/ 	.word	0xfffffffe
	.align		4
        /*0010*/ 	.word	0x00000000
	.align		4
        /*0014*/ 	.word	0xfffffffd
	.align		4
        /*0018*/ 	.word	0x00000000
	.align		4
        /*001c*/ 	.word	0xfffffffc


//--------------------- .text._Z12matMulKernelPKfS0_Pfiii --------------------------
	.section	.text._Z12matMulKernelPKfS0_Pfiii,"ax",@progbits
	.align	128
        .global         _Z12matMulKernelPKfS0_Pfiii
        .type           _Z12matMulKernelPKfS0_Pfiii,@function
        .size           _Z12matMulKernelPKfS0_Pfiii,(.L_x_5 - _Z12matMulKernelPKfS0_Pfiii)
        .other          _Z12matMulKernelPKfS0_Pfiii,@"STO_CUDA_ENTRY STV_DEFAULT"
_Z12matMulKernelPKfS0_Pfiii:
.text._Z12matMulKernelPKfS0_Pfiii:
[----:B------:R-:W-:Y:S01]  /*0000*/  LDC R1, c[0x0][0x37c] ;  /* 0x0000df00ff017b82 */ /* 0x000fe20000000800 */
[----:B------:R-:W0:Y:S07]  /*0010*/  S2R R5, SR_TID.X ;  /* 0x0000000000057919 */ /* 0x000e2e0000002100 */
[----:B------:R-:W0:Y:S01]  /*0020*/  S2UR UR4, SR_CTAID.X ;  /* 0x00000000000479c3 */ /* 0x000e220000002500 */
[----:B------:R-:W1:Y:S07]  /*0030*/  S2R R4, SR_TID.Y ;  /* 0x0000000000047919 */ /* 0x000e6e0000002200 */
[----:B------:R-:W0:Y:S08]  /*0040*/  LDC R0, c[0x0][0x360] ;  /* 0x0000d800ff007b82 */ /* 0x000e300000000800 */
[----:B------:R-:W1:Y:S08]  /*0050*/  S2UR UR5, SR_CTAID.Y ;  /* 0x00000000000579c3 */ /* 0x000e700000002600 */
[----:B------:R-:W1:Y:S08]  /*0060*/  LDC R17, c[0x0][0x364] ;  /* 0x0000d900ff117b82 */ /* 0x000e700000000800 */
[----:B------:R-:W2:Y:S01]  /*0070*/  LDC.64 R2, c[0x0][0x398] ;  /* 0x0000e600ff027b82 */ /* 0x000ea20000000a00 */
[----:B0-----:R-:W-:-:S02]  /*0080*/  IMAD R0, R0, UR4, R5 ;  /* 0x0000000400007c24 */ /* 0x001fc4000f8e0205 */
[----:B-1----:R-:W-:-:S03]  /*0090*/  IMAD R17, R17, UR5, R4 ;  /* 0x0000000511117c24 */ /* 0x002fc6000f8e0204 */
[----:B--2---:R-:W-:-:S04]  /*00a0*/  ISETP.GE.AND P0, PT, R0, R3, PT ;  /* 0x000000030000720c */ /* 0x004fc80003f06270 */
[----:B------:R-:W-:-:S13]  /*00b0*/  ISETP.GE.OR P0, PT, R17, R2, P0 ;  /* 0x000000021100720c */ /* 0x000fda0000706670 */
[----:B------:R-:W-:Y:S05]  /*00c0*/  @P0 EXIT ;  /* 0x000000000000094d */ /* 0x000fea0003800000 */
[----:B------:R-:W0:Y:S01]  /*00d0*/  LDC R3, c[0x0][0x3a0] ;  /* 0x0000e800ff037b82 */ /* 0x000e220000000800 */
[----:B------:R-:W1:Y:S01]  /*00e0*/  LDCU.64 UR6, c[0x0][0x358] ;  /* 0x00006b00ff0677ac */ /* 0x000e620008000a00 */
[----:B------:R-:W-:Y:S01]  /*00f0*/  HFMA2 R22, -RZ, RZ, 0, 0 ;  /* 0x00000000ff167431 */ /* 0x000fe200000001ff */
[----:B0-----:R-:W-:-:S13]  /*0100*/  ISETP.GE.AND P0, PT, R3, 0x1, PT ;  /* 0x000000010300780c */ /* 0x001fda0003f06270 */
[----:B-1----:R-:W-:Y:S05]  /*0110*/  @!P0 BRA `(.L_x_0) ;  /* 0x0000000400b88947 */ /* 0x002fea0003800000 */
[C---:B------:R-:W-:Y:S01]  /*0120*/  ISETP.GE.U32.AND P1, PT, R3.reuse, 0x8, PT ;  /* 0x000000080300780c */ /* 0x040fe20003f26070 */
[----:B------:R-:W-:Y:S01]  /*0130*/  IMAD R18, R0, R3, RZ ;  /* 0x0000000300127224 */ /* 0x000fe200078e02ff */
[----:B------:R-:W-:Y:S02]  /*0140*/  LOP3.LUT R24, R3, 0x7, RZ, 0xc0, !PT ;  /* 0x0000000703187812 */ /* 0x000fe400078ec0ff */
[----:B------:R-:W-:Y:S02]  /*0150*/  MOV R22, RZ ;  /* 0x000000ff00167202 */ /* 0x000fe40000000f00 */
[----:B------:R-:W-:Y:S02]  /*0160*/  ISETP.NE.AND P0, PT, R24, RZ, PT ;  /* 0x000000ff1800720c */ /* 0x000fe40003f05270 */
[----:B------:R-:W-:-:S05]  /*0170*/  MOV R19, RZ ;  /* 0x000000ff00137202 */ /* 0x000fca0000000f00 */
[----:B------:R-:W-:Y:S06]  /*0180*/  @!P1 BRA `(.L_x_1) ;  /* 0x0000000000c49947 */ /* 0x000fec0003800000 */
[----:B------:R-:W0:Y:S01]  /*0190*/  LDCU.64 UR4, c[0x0][0x388] ;  /* 0x00007100ff0477ac */ /* 0x000e220008000a00 */
[----:B------:R-:W-:Y:S02]  /*01a0*/  LOP3.LUT R19, R3, 0x7ffffff8, RZ, 0xc0, !PT ;  /* 0x7ffffff803137812 */ /* 0x000fe400078ec0ff */
[----:B------:R-:W-:Y:S02]  /*01b0*/  MOV R22, RZ ;  /* 0x000000ff00167202 */ /* 0x000fe40000000f00 */
[----:B------:R-:W-:Y:S02]  /*01c0*/  MOV R16, R18 ;  /* 0x0000001200107202 */ /* 0x000fe40000000f00 */
[----:B------:R-:W-:Y:S02]  /*01d0*/  MOV R21, R17 ;  /* 0x0000001100157202 */ /* 0x000fe40000000f00 */
[----:B------:R-:W-:Y:S01]  /*01e0*/  IADD3 R20, PT, PT, -R19, RZ, RZ ;  /* 0x000000ff13147210 */ /* 0x000fe20007ffe1ff */
[----:B0-----:R-:W-:-:S04]  /*01f0*/  UIADD3 UR4, UP0, UPT, UR4, 0x10, URZ ;  /* 0x0000001004047890 */ /* 0x001fc8000ff1e0ff */
[----:B------:R-:W-:-:S12]  /*0200*/  UIADD3.X UR5, UPT, UPT, URZ, UR5, URZ, UP0, !UPT ;  /* 0x00000005ff057290 */ /* 0x000fd800087fe4ff */
.L_x_2:
[----:B------:R-:W0:Y:S01]  /*0210*/  LDC.64 R14, c[0x0][0x380] ;  /* 0x0000e000ff0e7b82 */ /* 0x000e220000000a00 */
[----:B------:R-:W-:Y:S02]  /*0220*/  MOV R4, UR4 ;  /* 0x0000000400047c02 */ /* 0x000fe40008000f00 */
[----:B------:R-:W-:-:S03]  /*0230*/  MOV R5, UR5 ;  /* 0x0000000500057c02 */ /* 0x000fc60008000f00 */
[----:B------:R-:W-:-:S05]  /*0240*/  IMAD.WIDE R4, R16, 0x4, R4 ;  /* 0x0000000410047825 */ /* 0x000fca00078e0204 */
[----:B------:R-:W2:Y:S04]  /*0250*/  LDG.E.CONSTANT R25, desc[UR6][R4.64+-0x10] ;  /* 0xfffff00604197981 */ /* 0x000ea8000c1e9900 */
[----:B------:R-:W3:Y:S04]  /*0260*/  LDG.E.CONSTANT R23, desc[UR6][R4.64+-0xc] ;  /* 0xfffff40604177981 */ /* 0x000ee8000c1e9900 */
[----:B------:R-:W4:Y:S01]  /*0270*/  LDG.E.CONSTANT R28, desc[UR6][R4.64+-0x8] ;  /* 0xfffff806041c7981 */ /* 0x000f22000c1e9900 */
[----:B0-----:R-:W-:-:S05]  /*0280*/  IMAD.WIDE R14, R21, 0x4, R14 ;  /* 0x00000004150e7825 */ /* 0x001fca00078e020e */
[----:B------:R0:W2:Y:S01]  /*0290*/  LDG.E.CONSTANT R27, desc[UR6][R14.64] ;  /* 0x000000060e1b7981 */ /* 0x0000a2000c1e9900 */
[----:B------:R-:W-:-:S04]  /*02a0*/  IMAD.WIDE R12, R2, 0x4, R14 ;  /* 0x00000004020c7825 */ /* 0x000fc800078e020e */
[C---:B------:R-:W-:Y:S02]  /*02b0*/  IMAD.WIDE R6, R2.reuse, 0x4, R12 ;  /* 0x0000000402067825 */ /* 0x040fe400078e020c */
[----:B------:R-:W3:Y:S02]  /*02c0*/  LDG.E.CONSTANT R12, desc[UR6][R12.64] ;  /* 0x000000060c0c7981 */ /* 0x000ee4000c1e9900 */
[C---:B------:R-:W-:Y:S02]  /*02d0*/  IMAD.WIDE R8, R2.reuse, 0x4, R6 ;  /* 0x0000000402087825 */ /* 0x040fe400078e0206 */
[----:B------:R1:W4:Y:S02]  /*02e0*/  LDG.E.CONSTANT R29, desc[UR6][R6.64] ;  /* 0x00000006061d7981 */ /* 0x000324000c1e9900 */
[C---:B------:R-:W-:Y:S02]  /*02f0*/  IMAD.WIDE R10, R2.reuse, 0x4, R8 ;  /* 0x00000004020a7825 */ /* 0x040fe400078e0208 */
[----:B------:R-:W5:Y:S02]  /*0300*/  LDG.E.CONSTANT R9, desc[UR6][R8.64] ;  /* 0x0000000608097981 */ /* 0x000f64000c1e9900 */
[----:B0-----:R-:W-:-:S05]  /*0310*/  IMAD.WIDE R14, R2, 0x4, R10 ;  /* 0x00000004020e7825 */ /* 0x001fca00078e020a */
[----:B------:R-:W5:Y:S04]  /*0320*/  LDG.E.CONSTANT R13, desc[UR6][R14.64] ;  /* 0x000000060e0d7981 */ /* 0x000f68000c1e9900 */
[----:B------:R-:W5:Y:S04]  /*0330*/  LDG.E.CONSTANT R8, desc[UR6][R10.64] ;  /* 0x000000060a087981 */ /* 0x000f68000c1e9900 */
[----:B------:R-:W5:Y:S04]  /*0340*/  LDG.E.CONSTANT R10, desc[UR6][R4.64+-0x4] ;  /* 0xfffffc06040a7981 */ /* 0x000f68000c1e9900 */
[----:B------:R-:W5:Y:S01]  /*0350*/  LDG.E.CONSTANT R11, desc[UR6][R4.64+0x8] ;  /* 0x00000806040b7981 */ /* 0x000f62000c1e9900 */
[----:B--2---:R-:W-:Y:S01]  /*0360*/  FFMA R25, R27, R25, R22 ;  /* 0x000000191b197223 */ /* 0x004fe20000000016 */
[----:B------:R-:W-:-:S02]  /*0370*/  IMAD.WIDE R26, R2, 0x4, R14 ;  /* 0x00000004021a7825 */ /* 0x000fc400078e020e */
[----:B------:R-:W2:Y:S04]  /*0380*/  LDG.E.CONSTANT R22, desc[UR6][R4.64] ;  /* 0x0000000604167981 */ /* 0x000ea8000c1e9900 */
[----:B------:R-:W2:Y:S01]  /*0390*/  LDG.E.CONSTANT R14, desc[UR6][R4.64+0x4] ;  /* 0x00000406040e7981 */ /* 0x000ea2000c1e9900 */
[----:B-1----:R-:W-:-:S03]  /*03a0*/  IMAD.WIDE R6, R2, 0x4, R26 ;  /* 0x0000000402067825 */ /* 0x002fc600078e021a */
[----:B------:R-:W2:Y:S04]  /*03b0*/  LDG.E.CONSTANT R15, desc[UR6][R4.64+0xc] ;  /* 0x00000c06040f7981 */ /* 0x000ea8000c1e9900 */
[----:B------:R-:W2:Y:S04]  /*03c0*/  LDG.E.CONSTANT R6, desc[UR6][R6.64] ;  /* 0x0000000606067981 */ /* 0x000ea8000c1e9900 */
[----:B------:R-:W2:Y:S01]  /*03d0*/  LDG.E.CONSTANT R4, desc[UR6][R26.64] ;  /* 0x000000061a047981 */ /* 0x000ea2000c1e9900 */
[----:B---3--:R-:W-:Y:S01]  /*03e0*/  FFMA R12, R12, R23, R25 ;  /* 0x000000170c0c7223 */ /* 0x008fe20000000019 */
[----:B------:R-:W-:-:S03]  /*03f0*/  IADD3 R20, PT, PT, R20, 0x8, RZ ;  /* 0x0000000814147810 */ /* 0x000fc60007ffe0ff */
[----:B----4-:R-:W-:Y:S01]  /*0400*/  FFMA R12, R29, R28, R12 ;  /* 0x0000001c1d0c7223 */ /* 0x010fe2000000000c */
[----:B------:R-:W-:Y:S02]  /*0410*/  ISETP.NE.AND P1, PT, R20, RZ, PT ;  /* 0x000000ff1400720c */ /* 0x000fe40003f25270 */
[----:B------:R-:W-:Y:S01]  /*0420*/  LEA R21, R2, R21, 0x3 ;  /* 0x0000001502157211 */ /* 0x000fe200078e18ff */
[----:B-----5:R-:W-:Y:S01]  /*0430*/  FFMA R9, R9, R10, R12 ;  /* 0x0000000a09097223 */ /* 0x020fe2000000000c */
[----:B------:R-:W-:-:S03]  /*0440*/  IADD3 R16, PT, PT, R16, 0x8, RZ ;  /* 0x0000000810107810 */ /* 0x000fc60007ffe0ff */
[----:B--2---:R-:W-:-:S04]  /*0450*/  FFMA R8, R8, R22, R9 ;  /* 0x0000001608087223 */ /* 0x004fc80000000009 */
[----:B------:R-:W-:-:S04]  /*0460*/  FFMA R13, R13, R14, R8 ;  /* 0x0000000e0d0d7223 */ /* 0x000fc80000000008 */
[----:B------:R-:W-:-:S04]  /*0470*/  FFMA R11, R4, R11, R13 ;  /* 0x0000000b040b7223 */ /* 0x000fc8000000000d */
[----:B------:R-:W-:Y:S01]  /*0480*/  FFMA R22, R6, R15, R11 ;  /* 0x0000000f06167223 */ /* 0x000fe2000000000b */
[----:B------:R-:W-:Y:S06]  /*0490*/  @P1 BRA `(.L_x_2) ;  /* 0xfffffffc005c1947 */ /* 0x000fec000383ffff */
.L_x_1:
[----:B------:R-:W-:Y:S05]  /*04a0*/  @!P0 BRA `(.L_x_0) ;  /* 0x0000000000d48947 */ /* 0x000fea0003800000 */
[----:B------:R-:W-:Y:S02]  /*04b0*/  ISETP.GE.U32.AND P0, PT, R24, 0x4, PT ;  /* 0x000000041800780c */ /* 0x000fe40003f06070 */
[----:B------:R-:W-:-:S04]  /*04c0*/  LOP3.LUT R14, R3, 0x3, RZ, 0xc0, !PT ;  /* 0x00000003030e7812 */ /* 0x000fc800078ec0ff */
[----:B------:R-:W-:-:S07]  /*04d0*/  ISETP.NE.AND P1, PT, R14, RZ, PT ;  /* 0x000000ff0e00720c */ /* 0x000fce0003f25270 */
[----:B------:R-:W-:Y:S06]  /*04e0*/  @!P0 BRA `(.L_x_3) ;  /* 0x0000000000588947 */ /* 0x000fec0003800000 */
[----:B------:R-:W0:Y:S01]  /*04f0*/  LDC.64 R10, c[0x0][0x380] ;  /* 0x0000e000ff0a7b82 */ /* 0x000e220000000a00 */
[----:B------:R-:W-:Y:S01]  /*0500*/  IMAD R7, R19, R2, R17 ;  /* 0x0000000213077224 */ /* 0x000fe200078e0211 */
[----:B------:R-:W-:-:S06]  /*0510*/  IADD3 R9, PT, PT, R18, R19, RZ ;  /* 0x0000001312097210 */ /* 0x000fcc0007ffe0ff */
[----:B------:R-:W1:Y:S01]  /*0520*/  LDC.64 R4, c[0x0][0x388] ;  /* 0x0000e200ff047b82 */ /* 0x000e620000000a00 */
[----:B0-----:R-:W-:-:S04]  /*0530*/  IMAD.WIDE R10, R7, 0x4, R10 ;  /* 0x00000004070a7825 */ /* 0x001fc800078e020a */
[----:B------:R-:W-:Y:S02]  /*0540*/  IMAD.WIDE R12, R2, 0x4, R10 ;  /* 0x00000004020c7825 */ /* 0x000fe400078e020a */
[----:B------:R-:W2:Y:S02]  /*0550*/  LDG.E.CONSTANT R11, desc[UR6][R10.64] ;  /* 0x000000060a0b7981 */ /* 0x000ea4000c1e9900 */
[----:B-1----:R-:W-:-:S04]  /*0560*/  IMAD.WIDE R4, R9, 0x4, R4 ;  /* 0x0000000409047825 */ /* 0x002fc800078e0204 */
[C---:B------:R-:W-:Y:S01]  /*0570*/  IMAD.WIDE R6, R2.reuse, 0x4, R12 ;  /* 0x0000000402067825 */ /* 0x040fe200078e020c */
[----:B------:R-:W2:Y:S04]  /*0580*/  LDG.E.CONSTANT R15, desc[UR6][R4.64] ;  /* 0x00000006040f7981 */ /* 0x000ea8000c1e9900 */
[----:B------:R-:W3:Y:S01]  /*0590*/  LDG.E.CONSTANT R12, desc[UR6][R12.64] ;  /* 0x000000060c0c7981 */ /* 0x000ee2000c1e9900 */
[----:B------:R-:W-:-:S03]  /*05a0*/  IMAD.WIDE R8, R2, 0x4, R6 ;  /* 0x0000000402087825 */ /* 0x000fc600078e0206 */
[----:B------:R-:W3:Y:S04]  /*05b0*/  LDG.E.CONSTANT R16, desc[UR6][R4.64+0x4] ;  /* 0x0000040604107981 */ /* 0x000ee8000c1e9900 */
[----:B------:R-:W4:Y:S04]  /*05c0*/  LDG.E.CONSTANT R6, desc[UR6][R6.64] ;  /* 0x0000000606067981 */ /* 0x000f28000c1e9900 */
[----:B------:R-:W4:Y:S04]  /*05d0*/  LDG.E.CONSTANT R20, desc[UR6][R4.64+0x8] ;  /* 0x0000080604147981 */ /* 0x000f28000c1e9900 */
[----:B------:R-:W5:Y:S04]  /*05e0*/  LDG.E.CONSTANT R8, desc[UR6][R8.64] ;  /* 0x0000000608087981 */ /* 0x000f68000c1e9900 */
[----:B------:R-:W5:Y:S01]  /*05f0*/  LDG.E.CONSTANT R21, desc[UR6][R4.64+0xc] ;  /* 0x00000c0604157981 */ /* 0x000f62000c1e9900 */
[----:B------:R-:W-:Y:S01]  /*0600*/  IADD3 R19, PT, PT, R19, 0x4, RZ ;  /* 0x0000000413137810 */ /* 0x000fe20007ffe0ff */
[----:B--2---:R-:W-:-:S04]  /*0610*/  FFMA R15, R11, R15, R22 ;  /* 0x0000000f0b0f7223 */ /* 0x004fc80000000016 */
[----:B---3--:R-:W-:-:S04]  /*0620*/  FFMA R15, R12, R16, R15 ;  /* 0x000000100c0f7223 */ /* 0x008fc8000000000f */
[----:B----4-:R-:W-:-:S04]  /*0630*/  FFMA R15, R6, R20, R15 ;  /* 0x00000014060f7223 */ /* 0x010fc8000000000f */
[----:B-----5:R-:W-:-:S07]  /*0640*/  FFMA R22, R8, R21, R15 ;  /* 0x0000001508167223 */ /* 0x020fce000000000f */
.L_x_3:
[----:B------:R-:W-:Y:S05]  /*0650*/  @!P1 BRA `(.L_x_0) ;  /* 0x0000000000689947 */ /* 0x000fea0003800000 */
[----:B------:R-:W0:Y:S01]  /*0660*/  LDC.64 R10, c[0x0][0x380] ;  /* 0x0000e000ff0a7b82 */ /* 0x000e220000000a00 */
[----:B------:R-:W-:Y:S02]  /*0670*/  ISETP.NE.AND P0, PT, R14, 0x1, PT ;  /* 0x000000010e00780c */ /* 0x000fe40003f05270 */
[----:B------:R-:W-:-:S04]  /*0680*/  LOP3.LUT R3, R3, 0x1, RZ, 0xc0, !PT ;  /* 0x0000000103037812 */ /* 0x000fc800078ec0ff */
[----:B------:R-:W-:Y:S01]  /*0690*/  ISETP.NE.U32.AND P1, PT, R3, 0x1, PT ;  /* 0x000000010300780c */ /* 0x000fe20003f25070 */
[----:B------:R-:W1:Y:S06]  /*06a0*/  LDC.64 R8, c[0x0][0x388] ;  /* 0x0000e200ff087b82 */ /* 0x000e6c0000000a00 */
[----:B------:R-:W-:Y:S02]  /*06b0*/  @P0 IMAD R3, R19, R2, R17 ;  /* 0x0000000213030224 */ /* 0x000fe400078e0211 */
[----:B------:R-:W2:Y:S08]  /*06c0*/  LDC.64 R6, c[0x0][0x380] ;  /* 0x0000e000ff067b82 */ /* 0x000eb00000000a00 */
[----:B------:R-:W3:Y:S01]  /*06d0*/  LDC.64 R4, c[0x0][0x388] ;  /* 0x0000e200ff047b82 */ /* 0x000ee20000000a00 */
[----:B0-----:R-:W-:Y:S01]  /*06e0*/  @P0 IMAD.WIDE R10, R3, 0x4, R10 ;  /* 0x00000004030a0825 */ /* 0x001fe200078e020a */
[----:B------:R-:W-:-:S02]  /*06f0*/  @P0 IADD3 R3, PT, PT, R18, R19, RZ ;  /* 0x0000001312030210 */ /* 0x000fc40007ffe0ff */
[----:B------:R-:W-:Y:S01]  /*0700*/  @P0 IADD3 R19, PT, PT, R19, 0x2, RZ ;  /* 0x0000000213130810 */ /* 0x000fe20007ffe0ff */
[----:B------:R-:W-:Y:S02]  /*0710*/  @P0 IMAD.WIDE R12, R2, 0x4, R10 ;  /* 0x00000004020c0825 */ /* 0x000fe400078e020a */
[----:B------:R-:W4:Y:S02]  /*0720*/  @P0 LDG.E.CONSTANT R11, desc[UR6][R10.64] ;  /* 0x000000060a0b0981 */ /* 0x000f24000c1e9900 */
[----:B-1----:R-:W-:Y:S01]  /*0730*/  @P0 IMAD.WIDE R8, R3, 0x4, R8 ;  /* 0x0000000403080825 */ /* 0x002fe200078e0208 */
[----:B------:R-:W-:Y:S01]  /*0740*/  @!P1 IADD3 R3, PT, PT, R18, R19, RZ ;  /* 0x0000001312039210 */ /* 0x000fe20007ffe0ff */
[----:B------:R-:W5:Y:S02]  /*0750*/  @P0 LDG.E.CONSTANT R13, desc[UR6][R12.64] ;  /* 0x000000060c0d0981 */ /* 0x000f64000c1e9900 */
[----:B------:R-:W-:Y:S02]  /*0760*/  @!P1 IMAD R19, R19, R2, R17 ;  /* 0x0000000213139224 */ /* 0x000fe400078e0211 */
[----:B------:R-:W4:Y:S02]  /*0770*/  @P0 LDG.E.CONSTANT R14, desc[UR6][R8.64] ;  /* 0x00000006080e0981 */ /* 0x000f24000c1e9900 */
[----:B--2---:R-:W-:-:S04]  /*0780*/  @!P1 IMAD.WIDE R6, R19, 0x4, R6 ;  /* 0x0000000413069825 */ /* 0x004fc800078e0206 */
[----:B---3--:R-:W-:Y:S02]  /*0790*/  @!P1 IMAD.WIDE R4, R3, 0x4, R4 ;  /* 0x0000000403049825 */ /* 0x008fe400078e0204 */
[----:B------:R-:W2:Y:S04]  /*07a0*/  @!P1 LDG.E.CONSTANT R7, desc[UR6][R6.64] ;  /* 0x0000000606079981 */ /* 0x000ea8000c1e9900 */
[----:B------:R-:W5:Y:S04]  /*07b0*/  @P0 LDG.E.CONSTANT R3, desc[UR6][R8.64+0x4] ;  /* 0x0000040608030981 */ /* 0x000f68000c1e9900 */
[----:B------:R-:W2:Y:S01]  /*07c0*/  @!P1 LDG.E.CONSTANT R4, desc[UR6][R4.64] ;  /* 0x0000000604049981 */ /* 0x000ea2000c1e9900 */
[----:B----4-:R-:W-:-:S04]  /*07d0*/  @P0 FFMA R14, R11, R14, R22 ;  /* 0x0000000e0b0e0223 */ /* 0x010fc80000000016 */
[----:B-----5:R-:W-:-:S04]  /*07e0*/  @P0 FFMA R22, R13, R3, R14 ;  /* 0x000000030d160223 */ /* 0x020fc8000000000e */
[----:B--2---:R-:W-:-:S07]  /*07f0*/  @!P1 FFMA R22, R7, R4, R22 ;  /* 0x0000000407169223 */ /* 0x004fce0000000016 */
.L_x_0:
[----:B------:R-:W0:Y:S01]  /*0800*/  LDC.64 R4, c[0x0][0x390] ;  /* 0x0000e400ff047b82 */ /* 0x000e220000000a00 */
[----:B------:R-:W-:-:S04]  /*0810*/  IMAD R3, R0, R2, R17 ;  /* 0x0000000200037224 */ /* 0x000fc800078e0211 */
[----:B0-----:R-:W-:-:S05]  /*0820*/  IMAD.WIDE R2, R3, 0x4, R4 ;  /* 0x0000000403027825 */ /* 0x001fca00078e0204 */
[----:B------:R-:W-:Y:S01]  /*0830*/  STG.E desc[UR6][R2.64], R22 ;  /* 0x0000001602007986 */ /* 0x000fe2000c101906 */
[----:B------:R-:W-:Y:S05]  /*0840*/  EXIT ;  /* 0x000000000000794d */ /* 0x000fea0003800000 */
.L_x_4:
[----:B------:R-:W-:-:S00]  /*0850*/  BRA `(.L_x_4) ;  /* 0xfffffffc00fc7947 */ /* 0x000fc0000383ffff */
[----:B------:R-:W-:-:S00]  /*0860*/  NOP ;  /* 0x0000000000007918 */ /* 0x000fc00000000000 */
        /* <DEDUP_REMOVED lines=9> */
.L_x_5:


//--------------------- .nv.shared.reserved.0     --------------------------
	.section	.nv.shared.reserved.0,"aw",@nobits
	.weak		__nv_reservedSMEM_offset_0_alias
	.size		__nv_reservedSMEM_offset_0_alias, 0, 64
	.other		__nv_reservedSMEM_offset_0_alias,@"STO_CUDA_RESERVED_SHARED STV_DEFAULT"
__nv_reservedSMEM_offset_0_alias:
	.zero		0
	.zero		64


//--------------------- .nv.constant0._Z12matMulKernelPKfS0_Pfiii --------------------------
	.section	.nv.constant0._Z12matMulKernelPKfS0_Pfiii,"a",@progbits
	.sectionflags	@""
	.align	4
.nv.constant0._Z12matMulKernelPKfS0_Pfiii:
	.zero		932


//--------------------- SYMBOLS --------------------------

	.type		.nv.reservedSmem.offset0,@object
	.size		.nv.reservedSmem.offset0,0x4
